	.headerflags	@"EF_CUDA_TEXMODE_UNIFIED EF_CUDA_64BIT_ADDRESS EF_CUDA_ACCELERATORS EF_CUDA_SM90 EF_CUDA_VIRTUAL_SM(EF_CUDA_SM90)"
	.elftype	@"ET_EXEC"


//--------------------- .nv.info                  --------------------------
	.section	.nv.info,"",@"SHT_CUDA_INFO"
	.align	4


	//----- nvinfo : EIATTR_REGCOUNT
	.align		4
        /*0000*/ 	.byte	0x04, 0x2f
        /*0002*/ 	.short	(.L_1 - .L_0)
	.align		4
.L_0:
        /*0004*/ 	.word	index@(triton_poi_fused_convolution_relu_9)
        /*0008*/ 	.word	0x00000028


	//----- nvinfo : EIATTR_MIN_STACK_SIZE
	.align		4
.L_1:
        /*000c*/ 	.byte	0x04, 0x12
        /*000e*/ 	.short	(.L_3 - .L_2)
	.align		4
.L_2:
        /*0010*/ 	.word	index@(triton_poi_fused_convolution_relu_9)
        /*0014*/ 	.word	0x00000000


	//----- nvinfo : EIATTR_FRAME_SIZE
	.align		4
.L_3:
        /*0018*/ 	.byte	0x04, 0x11
        /*001a*/ 	.short	(.L_5 - .L_4)
	.align		4
.L_4:
        /*001c*/ 	.word	index@(triton_poi_fused_convolution_relu_9)
        /*0020*/ 	.word	0x00000000


	//----- nvinfo : EIATTR_MIN_STACK_SIZE
	.align		4
.L_5:
        /*0024*/ 	.byte	0x04, 0x12
        /*0026*/ 	.short	(.L_7 - .L_6)
	.align		4
.L_6:
        /*0028*/ 	.word	index@(triton_poi_fused_convolution_relu_9)
        /*002c*/ 	.word	0x00000000
.L_7:


//--------------------- .nv.info.triton_poi_fused_convolution_relu_9 --------------------------
	.section	.nv.info.triton_poi_fused_convolution_relu_9,"",@"SHT_CUDA_INFO"
	.sectionflags	@""
	.align	4


	//----- nvinfo : EIATTR_CUDA_API_VERSION
	.align		4
        /*0000*/ 	.byte	0x04, 0x37
        /*0002*/ 	.short	(.L_9 - .L_8)
.L_8:
        /*0004*/ 	.word	0x0000007c


	//----- nvinfo : EIATTR_KPARAM_INFO
	.align		4
.L_9:
        /*0008*/ 	.byte	0x04, 0x17
        /*000a*/ 	.short	(.L_11 - .L_10)
.L_10:
        /*000c*/ 	.word	0x00000000
        /*0010*/ 	.short	0x0005
        /*0012*/ 	.short	0x0024
        /*0014*/ 	.byte	0x00, 0xf0, 0x11, 0x00


	//----- nvinfo : EIATTR_KPARAM_INFO
	.align		4
.L_11:
        /*0018*/ 	.byte	0x04, 0x17
        /*001a*/ 	.short	(.L_13 - .L_12)
.L_12:
        /*001c*/ 	.word	0x00000000
        /*0020*/ 	.short	0x0004
        /*0022*/ 	.short	0x0020
        /*0024*/ 	.byte	0x00, 0xf0, 0x11, 0x00


	//----- nvinfo : EIATTR_KPARAM_INFO
	.align		4
.L_13:
        /*0028*/ 	.byte	0x04, 0x17
        /*002a*/ 	.short	(.L_15 - .L_14)
.L_14:
        /*002c*/ 	.word	0x00000000
        /*0030*/ 	.short	0x0003
        /*0032*/ 	.short	0x0018
        /*0034*/ 	.byte	0x00, 0xf4, 0x21, 0x00


	//----- nvinfo : EIATTR_KPARAM_INFO
	.align		4
.L_15:
        /*0038*/ 	.byte	0x04, 0x17
        /*003a*/ 	.short	(.L_17 - .L_16)
.L_16:
        /*003c*/ 	.word	0x00000000
        /*0040*/ 	.short	0x0002
        /*0042*/ 	.short	0x0010
        /*0044*/ 	.byte	0x00, 0xf4, 0x21, 0x00


	//----- nvinfo : EIATTR_KPARAM_INFO
	.align		4
.L_17:
        /*0048*/ 	.byte	0x04, 0x17
        /*004a*/ 	.short	(.L_19 - .L_18)
.L_18:
        /*004c*/ 	.word	0x00000000
        /*0050*/ 	.short	0x0001
        /*0052*/ 	.short	0x0008
        /*0054*/ 	.byte	0x00, 0xf4, 0x21, 0x00


	//----- nvinfo : EIATTR_KPARAM_INFO
	.align		4
.L_19:
        /*0058*/ 	.byte	0x04, 0x17
        /*005a*/ 	.short	(.L_21 - .L_20)
.L_20:
        /*005c*/ 	.word	0x00000000
        /*0060*/ 	.short	0x0000
        /*0062*/ 	.short	0x0000
        /*0064*/ 	.byte	0x00, 0xf4, 0x21, 0x00


	//----- nvinfo : EIATTR_SPARSE_MMA_MASK
	.align		4
.L_21:
        /*0068*/ 	.byte	0x03, 0x50
        /*006a*/ 	.short	0x0000


	//----- nvinfo : EIATTR_MAXREG_COUNT
	.align		4
        /*006c*/ 	.byte	0x03, 0x1b
        /*006e*/ 	.short	0x00ff


	//----- nvinfo : EIATTR_EXIT_INSTR_OFFSETS
	.align		4
        /*0070*/ 	.byte	0x04, 0x1c
        /*0072*/ 	.short	(.L_23 - .L_22)


	//   ....[0]....
.L_22:
        /*0074*/ 	.word	0x00000cd0


	//   ....[1]....
        /*0078*/ 	.word	0x00000cf0


	//----- nvinfo : EIATTR_REQNTID
	.align		4
.L_23:
        /*007c*/ 	.byte	0x04, 0x10
        /*007e*/ 	.short	(.L_25 - .L_24)
.L_24:
        /*0080*/ 	.word	0x00000100
        /*0084*/ 	.word	0x00000001
        /*0088*/ 	.word	0x00000001


	//----- nvinfo : EIATTR_CBANK_PARAM_SIZE
	.align		4
.L_25:
        /*008c*/ 	.byte	0x03, 0x19
        /*008e*/ 	.short	0x0028


	//----- nvinfo : EIATTR_PARAM_CBANK
	.align		4
        /*0090*/ 	.byte	0x04, 0x0a
        /*0092*/ 	.short	(.L_27 - .L_26)
	.align		4
.L_26:
        /*0094*/ 	.word	index@(.nv.constant0.triton_poi_fused_convolution_relu_9)
        /*0098*/ 	.short	0x0210
        /*009a*/ 	.short	0x0028


	//----- nvinfo : EIATTR_SW_WAR
	.align		4
.L_27:
        /*009c*/ 	.byte	0x04, 0x36
        /*009e*/ 	.short	(.L_29 - .L_28)
.L_28:
        /*00a0*/ 	.word	0x00000008
.L_29:


//--------------------- .nv.callgraph             --------------------------
	.section	.nv.callgraph,"",@"SHT_CUDA_CALLGRAPH"
	.align	4
	.sectionentsize	8
	.align		4
        /*0000*/ 	.word	0x00000000
	.align		4
        /*0004*/ 	.word	0xffffffff
	.align		4
        /*0008*/ 	.word	0x00000000
	.align		4
        /*000c*/ 	.word	0xfffffffe
	.align		4
        /*0010*/ 	.word	0x00000000
	.align		4
        /*0014*/ 	.word	0xfffffffd
	.align		4
        /*0018*/ 	.word	0x00000000
	.align		4
        /*001c*/ 	.word	0xfffffffc


//--------------------- .text.triton_poi_fused_convolution_relu_9 --------------------------
	.section	.text.triton_poi_fused_convolution_relu_9,"ax",@progbits
	.sectionflags	@"SHF_BARRIERS=1"
	.align	128
        .global         triton_poi_fused_convolution_relu_9
        .type           triton_poi_fused_convolution_relu_9,@function
        .size           triton_poi_fused_convolution_relu_9,(.L_x_1 - triton_poi_fused_convolution_relu_9)
        .other          triton_poi_fused_convolution_relu_9,@"STO_CUDA_ENTRY STV_DEFAULT"
triton_poi_fused_convolution_relu_9:
.text.triton_poi_fused_convolution_relu_9:
[----:B------:R-:W0:Y:S01]  /*0000*/  LDC R1, c[0x0][0x28] ;  /* 0x00000a00ff017b82 */ /* 0x000e220000000800 */
[----:B------:R-:W1:Y:S07]  /*0010*/  S2R R30, SR_CTAID.Y ;  /* 0x00000000001e7919 */ /* 0x000e6e0000002600 */
[----:B------:R-:W2:Y:S01]  /*0020*/  LDC.64 R32, c[0x0][0x218] ;  /* 0x00008600ff207b82 */ /* 0x000ea20000000a00 */
[----:B------:R-:W-:Y:S02]  /*0030*/  CS2R R8, SRZ ;  /* 0x0000000000087805 */ /* 0x000fe4000001ff00 */
[----:B------:R-:W-:Y:S01]  /*0040*/  CS2R R10, SRZ ;  /* 0x00000000000a7805 */ /* 0x000fe2000001ff00 */
[----:B------:R-:W3:Y:S01]  /*0050*/  S2R R2, SR_TID.X ;  /* 0x0000000000027919 */ /* 0x000ee20000002100 */
[----:B------:R-:W-:-:S02]  /*0060*/  CS2R R20, SRZ ;  /* 0x0000000000147805 */ /* 0x000fc4000001ff00 */
[----:B------:R-:W-:Y:S02]  /*0070*/  CS2R R22, SRZ ;  /* 0x0000000000167805 */ /* 0x000fe4000001ff00 */
[----:B------:R-:W-:Y:S01]  /*0080*/  CS2R R16, SRZ ;  /* 0x0000000000107805 */ /* 0x000fe2000001ff00 */
[----:B------:R-:W4:Y:S01]  /*0090*/  S2R R24, SR_CTAID.X ;  /* 0x0000000000187919 */ /* 0x000f220000002500 */
[----:B------:R-:W5:Y:S01]  /*00a0*/  LDC.64 R26, c[0x0][0x210] ;  /* 0x00008400ff1a7b82 */ /* 0x000f620000000a00 */
[----:B------:R-:W-:Y:S01]  /*00b0*/  CS2R R18, SRZ ;  /* 0x0000000000127805 */ /* 0x000fe2000001ff00 */
[----:B------:R-:W-:Y:S01]  /*00c0*/  ULDC.64 UR6, c[0x0][0x208] ;  /* 0x0000820000067ab9 */ /* 0x000fe20000000a00 */
[----:B-1----:R-:W-:Y:S02]  /*00d0*/  IMAD.SHL.U32 R30, R30, 0x40, RZ ;  /* 0x000000401e1e7824 */ /* 0x002fe400078e00ff */
[----:B---3--:R-:W-:Y:S01]  /*00e0*/  IMAD.SHL.U32 R25, R2, 0x4, RZ ;  /* 0x0000000402197824 */ /* 0x008fe200078e00ff */
[----:B------:R-:W-:Y:S01]  /*00f0*/  SHF.R.U32.HI R29, RZ, 0x4, R2 ;  /* 0x00000004ff1d7819 */ /* 0x000fe20000011602 */
[----:B----4-:R-:W-:-:S03]  /*0100*/  IMAD.SHL.U32 R24, R24, 0x40, RZ ;  /* 0x0000004018187824 */ /* 0x010fc600078e00ff */
[----:B------:R-:W-:Y:S02]  /*0110*/  LOP3.LUT R0, R30, 0x3c, R25, 0xf8, !PT ;  /* 0x0000003c1e007812 */ /* 0x000fe400078ef819 */
[----:B------:R-:W-:Y:S02]  /*0120*/  SGXT.U32 R29, R29, 0x4 ;  /* 0x000000041d1d781a */ /* 0x000fe40000000000 */
[----:B------:R-:W-:Y:S02]  /*0130*/  SHF.R.S32.HI R3, RZ, 0x1f, R0 ;  /* 0x0000001fff037819 */ /* 0x000fe40000011400 */
[----:B------:R-:W-:Y:S02]  /*0140*/  ISETP.GE.AND P0, PT, R0, 0x200, PT ;  /* 0x000002000000780c */ /* 0x000fe40003f06270 */
[----:B------:R-:W-:Y:S02]  /*0150*/  LEA.HI R3, R3, R0, RZ, 0x7 ;  /* 0x0000000003037211 */ /* 0x000fe400078f38ff */
[----:B------:R-:W-:-:S02]  /*0160*/  LOP3.LUT R2, R24, 0x20, R29, 0xfe, !PT ;  /* 0x0000002018027812 */ /* 0x000fc400078efe1d */
[----:B------:R-:W-:Y:S02]  /*0170*/  LOP3.LUT R5, R3, 0xffffff80, RZ, 0xc0, !PT ;  /* 0xffffff8003057812 */ /* 0x000fe400078ec0ff */
[----:B------:R-:W-:Y:S02]  /*0180*/  SHF.R.S32.HI R3, RZ, 0x7, R3 ;  /* 0x00000007ff037819 */ /* 0x000fe40000011403 */
[----:B------:R-:W-:Y:S01]  /*0190*/  ISETP.LT.AND P2, PT, R2, 0x90, !P0 ;  /* 0x000000900200780c */ /* 0x000fe20004741270 */
[----:B------:R-:W-:Y:S01]  /*01a0*/  IMAD.IADD R5, R0, 0x1, -R5 ;  /* 0x0000000100057824 */ /* 0x000fe200078e0a05 */
[----:B------:R-:W-:Y:S02]  /*01b0*/  LOP3.LUT R0, R24, 0x10, R29, 0xfe, !PT ;  /* 0x0000001018007812 */ /* 0x000fe400078efe1d */
[----:B------:R-:W-:Y:S01]  /*01c0*/  LOP3.LUT R4, R24, 0x30, R29, 0xfe, !PT ;  /* 0x0000003018047812 */ /* 0x000fe200078efe1d */
[----:B------:R-:W-:Y:S01]  /*01d0*/  IMAD R3, R3, 0x4800, R5 ;  /* 0x0000480003037824 */ /* 0x000fe200078e0205 */
[----:B------:R-:W-:Y:S01]  /*01e0*/  ISETP.LT.AND P3, PT, R0, 0x90, !P0 ;  /* 0x000000900000780c */ /* 0x000fe20004761270 */
[----:B--2---:R-:W-:Y:S01]  /*01f0*/  IMAD.WIDE R32, R5, 0x4, R32 ;  /* 0x0000000405207825 */ /* 0x004fe200078e0220 */
[----:B------:R-:W-:-:S02]  /*0200*/  LOP3.LUT R28, R24, R29, RZ, 0xfc, !PT ;  /* 0x0000001d181c7212 */ /* 0x000fc400078efcff */
[----:B------:R-:W-:Y:S01]  /*0210*/  ISETP.LT.AND P1, PT, R4, 0x90, !P0 ;  /* 0x000000900400780c */ /* 0x000fe20004721270 */
[--C-:B------:R-:W-:Y:S01]  /*0220*/  IMAD R0, R0, 0x80, R3.reuse ;  /* 0x0000008000007824 */ /* 0x100fe200078e0203 */
[----:B------:R-:W-:Y:S01]  /*0230*/  ISETP.LT.AND P4, PT, R28, 0x90, !P0 ;  /* 0x000000901c00780c */ /* 0x000fe20004781270 */
[----:B------:R-:W-:Y:S01]  /*0240*/  IMAD R2, R2, 0x80, R3 ;  /* 0x0000008002027824 */ /* 0x000fe200078e0203 */
[----:B------:R-:W2:Y:S01]  /*0250*/  @!P0 LDG.E.EL.128 R8, desc[UR6][R32.64] ;  /* 0x0000000620088981 */ /* 0x000ea2000c2e1d00 */
[----:B-----5:R-:W-:-:S04]  /*0260*/  IMAD.WIDE R36, R0, 0x4, R26 ;  /* 0x0000000400247825 */ /* 0x020fc800078e021a */
[----:B------:R-:W-:Y:S01]  /*0270*/  IMAD.WIDE R34, R2, 0x4, R26 ;  /* 0x0000000402227825 */ /* 0x000fe200078e021a */
[----:B------:R-:W2:Y:S03]  /*0280*/  @P3 LDG.E.EL.128 R20, desc[UR6][R36.64] ;  /* 0x0000000624143981 */ /* 0x000ea6000c2e1d00 */
[--C-:B------:R-:W-:Y:S01]  /*0290*/  IMAD R28, R28, 0x80, R3.reuse ;  /* 0x000000801c1c7824 */ /* 0x100fe200078e0203 */
[----:B------:R1:W3:Y:S01]  /*02a0*/  @P2 LDG.E.EL.128 R16, desc[UR6][R34.64] ;  /* 0x0000000622102981 */ /* 0x0002e2000c2e1d00 */
[----:B------:R-:W-:Y:S01]  /*02b0*/  IMAD R3, R4, 0x80, R3 ;  /* 0x0000008004037824 */ /* 0x000fe200078e0203 */
[----:B------:R-:W-:Y:S02]  /*02c0*/  CS2R R4, SRZ ;  /* 0x0000000000047805 */ /* 0x000fe4000001ff00 */
[----:B------:R-:W-:Y:S02]  /*02d0*/  CS2R R6, SRZ ;  /* 0x0000000000067805 */ /* 0x000fe4000001ff00 */
[----:B------:R-:W-:-:S02]  /*02e0*/  CS2R R12, SRZ ;  /* 0x00000000000c7805 */ /* 0x000fc4000001ff00 */
[----:B------:R-:W-:Y:S01]  /*02f0*/  CS2R R14, SRZ ;  /* 0x00000000000e7805 */ /* 0x000fe2000001ff00 */
[----:B-1----:R-:W-:-:S04]  /*0300*/  IMAD.WIDE R34, R3, 0x4, R26 ;  /* 0x0000000403227825 */ /* 0x002fc800078e021a */
[----:B------:R-:W-:Y:S01]  /*0310*/  IMAD.WIDE R26, R28, 0x4, R26 ;  /* 0x000000041c1a7825 */ /* 0x000fe200078e021a */
[----:B------:R1:W4:Y:S04]  /*0320*/  @P1 LDG.E.EL.128 R4, desc[UR6][R34.64] ;  /* 0x0000000622041981 */ /* 0x000328000c2e1d00 */
[----:B------:R5:W4:Y:S01]  /*0330*/  @P4 LDG.E.EL.128 R12, desc[UR6][R26.64] ;  /* 0x000000061a0c4981 */ /* 0x000b22000c2e1d00 */
[----:B------:R-:W1:Y:S01]  /*0340*/  S2R R33, SR_TID.X ;  /* 0x0000000000217919 */ /* 0x000e620000002100 */
[----:B------:R-:W5:Y:S01]  /*0350*/  S2UR UR5, SR_CgaCtaId ;  /* 0x00000000000579c3 */ /* 0x000f620000008800 */
[----:B------:R-:W-:Y:S02]  /*0360*/  UMOV UR4, 0x400 ;  /* 0x0000040000047882 */ /* 0x000fe40000000000 */
[----:B0----5:R-:W-:Y:S01]  /*0370*/  UPRMT UR4, UR5, 0x654, UR4 ;  /* 0x0000065405047896 */ /* 0x021fe20008000004 */
[----:B-1----:R-:W-:-:S05]  /*0380*/  IMAD.SHL.U32 R31, R33, 0x100, RZ ;  /* 0x00000100211f7824 */ /* 0x002fca00078e00ff */
[----:B------:R-:W-:-:S04]  /*0390*/  LOP3.LUT R31, R31, 0xf00, RZ, 0xc0, !PT ;  /* 0x00000f001f1f7812 */ /* 0x000fc800078ec0ff */
[----:B------:R-:W-:-:S04]  /*03a0*/  LOP3.LUT R34, R31, 0xc0, RZ, 0xfc, !PT ;  /* 0x000000c01f227812 */ /* 0x000fc800078efcff */
[----:B------:R-:W-:Y:S02]  /*03b0*/  LEA.HI R37, R34, UR4, RZ, 0x1c ;  /* 0x0000000422257c11 */ /* 0x000fe4000f8fe0ff */
[----:B------:R-:W-:Y:S02]  /*03c0*/  SHF.R.U32.HI R36, RZ, 0x4, R33 ;  /* 0x00000004ff247819 */ /* 0x000fe40000011621 */
[C---:B------:R-:W-:Y:S02]  /*03d0*/  LOP3.LUT R32, R31.reuse, 0x40, RZ, 0xfc, !PT ;  /* 0x000000401f207812 */ /* 0x040fe400078efcff */
[----:B------:R-:W-:Y:S02]  /*03e0*/  SGXT.U32 R36, R36, 0x4 ;  /* 0x000000042424781a */ /* 0x000fe40000000000 */
[C---:B------:R-:W-:Y:S02]  /*03f0*/  LOP3.LUT R26, R31.reuse, 0x80, RZ, 0xfc, !PT ;  /* 0x000000801f1a7812 */ /* 0x040fe400078efcff */
[----:B------:R-:W-:-:S02]  /*0400*/  LOP3.LUT R36, R31, R36, RZ, 0xfc, !PT ;  /* 0x000000241f247212 */ /* 0x000fc400078efcff */
[----:B------:R-:W-:Y:S02]  /*0410*/  LEA.HI R31, R31, UR4, RZ, 0x1c ;  /* 0x000000041f1f7c11 */ /* 0x000fe4000f8fe0ff */
[----:B------:R-:W-:Y:S02]  /*0420*/  LEA.HI R27, R32, UR4, RZ, 0x1c ;  /* 0x00000004201b7c11 */ /* 0x000fe4000f8fe0ff */
[----:B------:R-:W-:Y:S01]  /*0430*/  LEA.HI R35, R26, UR4, RZ, 0x1c ;  /* 0x000000041a237c11 */ /* 0x000fe2000f8fe0ff */
[C---:B------:R-:W-:Y:S02]  /*0440*/  IMAD R31, R36.reuse, 0x4, R31 ;  /* 0x00000004241f7824 */ /* 0x040fe400078e021f */
[C---:B------:R-:W-:Y:S02]  /*0450*/  IMAD R32, R36.reuse, 0x4, R27 ;  /* 0x0000000424207824 */ /* 0x040fe400078e021b */
[C---:B------:R-:W-:Y:S02]  /*0460*/  IMAD R27, R36.reuse, 0x4, R35 ;  /* 0x00000004241b7824 */ /* 0x040fe400078e0223 */
[----:B------:R-:W-:Y:S01]  /*0470*/  IMAD R26, R36, 0x4, R37 ;  /* 0x00000004241a7824 */ /* 0x000fe200078e0225 */
[C---:B--2---:R-:W-:Y:S01]  /*0480*/  FSETP.GEU.AND P6, PT, R8.reuse, -R20, PT ;  /* 0x800000140800720b */ /* 0x044fe20003fce000 */
[C---:B------:R-:W-:Y:S01]  /*0490*/  FADD R20, R8.reuse, R20 ;  /* 0x0000001408147221 */ /* 0x040fe20000000000 */
[C---:B---3--:R-:W-:Y:S01]  /*04a0*/  FADD R34, R8.reuse, R16 ;  /* 0x0000001008227221 */ /* 0x048fe20000000000 */
[----:B------:R-:W-:-:S03]  /*04b0*/  FSETP.GEU.AND P0, PT, R8, -R16, PT ;  /* 0x800000100800720b */ /* 0x000fc60003f0e000 */
[----:B------:R-:W-:Y:S01]  /*04c0*/  FSEL R16, R20, RZ, P6 ;  /* 0x000000ff14107208 */ /* 0x000fe20003000000 */
[C---:B------:R-:W-:Y:S01]  /*04d0*/  FADD R20, R9.reuse, R17 ;  /* 0x0000001109147221 */ /* 0x040fe20000000000 */
[C---:B----4-:R-:W-:Y:S01]  /*04e0*/  FSETP.GEU.AND P5, PT, R8.reuse, -R4, PT ;  /* 0x800000040800720b */ /* 0x050fe20003fae000 */
[C---:B------:R-:W-:Y:S01]  /*04f0*/  FADD R4, R8.reuse, R4 ;  /* 0x0000000408047221 */ /* 0x040fe20000000000 */
[C---:B------:R-:W-:Y:S01]  /*0500*/  FSETP.GEU.AND P6, PT, R8.reuse, -R12, PT ;  /* 0x8000000c0800720b */ /* 0x040fe20003fce000 */
[----:B------:R-:W-:Y:S01]  /*0510*/  FADD R8, R8, R12 ;  /* 0x0000000c08087221 */ /* 0x000fe20000000000 */
[----:B------:R-:W-:Y:S02]  /*0520*/  FSEL R12, R34, RZ, P0 ;  /* 0x000000ff220c7208 */ /* 0x000fe40000000000 */
[C---:B------:R-:W-:Y:S01]  /*0530*/  FSETP.GEU.AND P0, PT, R9.reuse, -R21, PT ;  /* 0x800000150900720b */ /* 0x040fe20003f0e000 */
[----:B------:R-:W-:Y:S01]  /*0540*/  FADD R21, R9, R21 ;  /* 0x0000001509157221 */ /* 0x000fe20000000000 */
[----:B------:R-:W-:Y:S01]  /*0550*/  FSEL R8, R8, RZ, P6 ;  /* 0x000000ff08087208 */ /* 0x000fe20003000000 */
[----:B------:R-:W0:Y:S01]  /*0560*/  LDC.64 R34, c[0x0][0x220] ;  /* 0x00008800ff227b82 */ /* 0x000e220000000a00 */
[----:B------:R-:W-:-:S02]  /*0570*/  FSEL R4, R4, RZ, P5 ;  /* 0x000000ff04047208 */ /* 0x000fc40002800000 */
[C---:B------:R-:W-:Y:S01]  /*0580*/  FSETP.GEU.AND P6, PT, R9.reuse, -R5, PT ;  /* 0x800000050900720b */ /* 0x040fe20003fce000 */
[C---:B------:R-:W-:Y:S01]  /*0590*/  FADD R5, R9.reuse, R5 ;  /* 0x0000000509057221 */ /* 0x040fe20000000000 */
[----:B------:R-:W-:Y:S02]  /*05a0*/  FSETP.GEU.AND P5, PT, R9, -R17, PT ;  /* 0x800000110900720b */ /* 0x000fe40003fae000 */
[----:B------:R-:W-:Y:S02]  /*05b0*/  FSEL R17, R21, RZ, P0 ;  /* 0x000000ff15117208 */ /* 0x000fe40000000000 */
[C---:B------:R-:W-:Y:S01]  /*05c0*/  FSETP.GEU.AND P0, PT, R9.reuse, -R13, PT ;  /* 0x8000000d0900720b */ /* 0x040fe20003f0e000 */
[----:B------:R-:W-:Y:S01]  /*05d0*/  FADD R9, R9, R13 ;  /* 0x0000000d09097221 */ /* 0x000fe20000000000 */
[----:B------:R-:W-:Y:S01]  /*05e0*/  FSEL R13, R20, RZ, P5 ;  /* 0x000000ff140d7208 */ /* 0x000fe20002800000 */
[C---:B------:R-:W-:Y:S01]  /*05f0*/  FADD R21, R10.reuse, R18 ;  /* 0x000000120a157221 */ /* 0x040fe20000000000 */
[C---:B------:R-:W-:Y:S01]  /*0600*/  FSETP.GEU.AND P5, PT, R10.reuse, -R22, PT ;  /* 0x800000160a00720b */ /* 0x040fe20003fae000 */
[----:B------:R-:W-:Y:S01]  /*0610*/  FADD R22, R10, R22 ;  /* 0x000000160a167221 */ /* 0x000fe20000000000 */
[----:B------:R-:W-:-:S02]  /*0620*/  FSEL R5, R5, RZ, P6 ;  /* 0x000000ff05057208 */ /* 0x000fc40003000000 */
[C---:B------:R-:W-:Y:S01]  /*0630*/  FSETP.GEU.AND P6, PT, R10.reuse, -R18, PT ;  /* 0x800000120a00720b */ /* 0x040fe20003fce000 */
[C---:B------:R-:W-:Y:S01]  /*0640*/  FADD R20, R10.reuse, R14 ;  /* 0x0000000e0a147221 */ /* 0x040fe20000000000 */
[----:B------:R-:W-:Y:S02]  /*0650*/  FSEL R9, R9, RZ, P0 ;  /* 0x000000ff09097208 */ /* 0x000fe40000000000 */
[----:B------:R-:W-:Y:S02]  /*0660*/  FSETP.GEU.AND P0, PT, R10, -R14, PT ;  /* 0x8000000e0a00720b */ /* 0x000fe40003f0e000 */
[----:B------:R-:W-:Y:S02]  /*0670*/  FSEL R14, R21, RZ, P6 ;  /* 0x000000ff150e7208 */ /* 0x000fe40003000000 */
[----:B------:R-:W-:Y:S02]  /*0680*/  FSEL R18, R22, RZ, P5 ;  /* 0x000000ff16127208 */ /* 0x000fe40002800000 */
[C---:B------:R-:W-:Y:S01]  /*0690*/  FSETP.GEU.AND P6, PT, R11.reuse, -R23, PT ;  /* 0x800000170b00720b */ /* 0x040fe20003fce000 */
[C---:B------:R-:W-:Y:S01]  /*06a0*/  FADD R23, R11.reuse, R23 ;  /* 0x000000170b177221 */ /* 0x040fe20000000000 */
[C---:B------:R-:W-:Y:S01]  /*06b0*/  FSETP.GEU.AND P5, PT, R10.reuse, -R6, PT ;  /* 0x800000060a00720b */ /* 0x040fe20003fae000 */
[----:B------:R-:W-:Y:S01]  /*06c0*/  FADD R6, R10, R6 ;  /* 0x000000060a067221 */ /* 0x000fe20000000000 */
[----:B------:R-:W-:Y:S01]  /*06d0*/  FSEL R10, R20, RZ, P0 ;  /* 0x000000ff140a7208 */ /* 0x000fe20000000000 */
[C---:B------:R-:W-:Y:S01]  /*06e0*/  FADD R21, R11.reuse, R19 ;  /* 0x000000130b157221 */ /* 0x040fe20000000000 */
[C---:B------:R-:W-:Y:S01]  /*06f0*/  FSETP.GEU.AND P0, PT, R11.reuse, -R19, PT ;  /* 0x800000130b00720b */ /* 0x040fe20003f0e000 */
[----:B------:R-:W-:Y:S01]  /*0700*/  FADD R20, R11, R15 ;  /* 0x0000000f0b147221 */ /* 0x000fe20000000000 */
[----:B------:R-:W-:-:S02]  /*0710*/  FSEL R19, R23, RZ, P6 ;  /* 0x000000ff17137208 */ /* 0x000fc40003000000 */
[----:B------:R-:W-:Y:S02]  /*0720*/  FSETP.GEU.AND P6, PT, R11, -R15, PT ;  /* 0x8000000f0b00720b */ /* 0x000fe40003fce000 */
[----:B------:R-:W-:Y:S02]  /*0730*/  FSEL R15, R21, RZ, P0 ;  /* 0x000000ff150f7208 */ /* 0x000fe40000000000 */
[C---:B------:R-:W-:Y:S01]  /*0740*/  FSETP.GEU.AND P0, PT, R11.reuse, -R7, PT ;  /* 0x800000070b00720b */ /* 0x040fe20003f0e000 */
[----:B------:R-:W-:Y:S01]  /*0750*/  FADD R7, R11, R7 ;  /* 0x000000070b077221 */ /* 0x000fe20000000000 */
[----:B------:R-:W-:Y:S01]  /*0760*/  FSEL R11, R20, RZ, P6 ;  /* 0x000000ff140b7208 */ /* 0x000fe20003000000 */
[----:B------:R-:W-:Y:S04]  /*0770*/  STS [R31], R8 ;  /* 0x000000081f007388 */ /* 0x000fe80000000800 */
[----:B------:R-:W-:Y:S04]  /*0780*/  STS [R32+0x100], R9 ;  /* 0x0001000920007388 */ /* 0x000fe80000000800 */
[----:B------:R-:W-:Y:S04]  /*0790*/  STS [R27+0x200], R10 ;  /* 0x0002000a1b007388 */ /* 0x000fe80000000800 */
[----:B------:R-:W-:Y:S04]  /*07a0*/  STS [R26+0x300], R11 ;  /* 0x0003000b1a007388 */ /* 0x000fe80000000800 */
[----:B------:R-:W-:Y:S04]  /*07b0*/  STS [R31+0x40], R16 ;  /* 0x000040101f007388 */ /* 0x000fe80000000800 */
[----:B------:R-:W-:Y:S01]  /*07c0*/  STS [R32+0x140], R17 ;  /* 0x0001401120007388 */ /* 0x000fe20000000800 */
[----:B------:R-:W-:-:S03]  /*07d0*/  FSEL R6, R6, RZ, P5 ;  /* 0x000000ff06067208 */ /* 0x000fc60002800000 */
[----:B------:R-:W-:Y:S01]  /*07e0*/  STS [R27+0x240], R18 ;  /* 0x000240121b007388 */ /* 0x000fe20000000800 */
[----:B------:R-:W-:-:S03]  /*07f0*/  FSEL R7, R7, RZ, P0 ;  /* 0x000000ff07077208 */ /* 0x000fc60000000000 */
[----:B------:R-:W-:Y:S04]  /*0800*/  STS [R26+0x340], R19 ;  /* 0x000340131a007388 */ /* 0x000fe80000000800 */
[----:B------:R-:W-:Y:S04]  /*0810*/  STS [R31+0x80], R12 ;  /* 0x0000800c1f007388 */ /* 0x000fe80000000800 */
[----:B------:R-:W-:Y:S04]  /*0820*/  STS [R32+0x180], R13 ;  /* 0x0001800d20007388 */ /* 0x000fe80000000800 */
[----:B------:R-:W-:Y:S04]  /*0830*/  STS [R27+0x280], R14 ;  /* 0x0002800e1b007388 */ /* 0x000fe80000000800 */
[----:B------:R-:W-:Y:S04]  /*0840*/  STS [R26+0x380], R15 ;  /* 0x0003800f1a007388 */ /* 0x000fe80000000800 */
[----:B------:R1:W-:Y:S04]  /*0850*/  STS [R31+0xc0], R4 ;  /* 0x0000c0041f007388 */ /* 0x0003e80000000800 */
[----:B------:R-:W-:Y:S04]  /*0860*/  STS [R32+0x1c0], R5 ;  /* 0x0001c00520007388 */ /* 0x000fe80000000800 */
[----:B------:R-:W-:Y:S04]  /*0870*/  STS [R27+0x2c0], R6 ;  /* 0x0002c0061b007388 */ /* 0x000fe80000000800 */
[----:B------:R2:W-:Y:S01]  /*0880*/  STS [R26+0x3c0], R7 ;  /* 0x0003c0071a007388 */ /* 0x0005e20000000800 */
[----:B------:R-:W-:Y:S01]  /*0890*/  SHF.R.U32.HI R22, RZ, 0x2, R33 ;  /* 0x00000002ff167819 */ /* 0x000fe20000011621 */
[----:B------:R-:W-:-:S03]  /*08a0*/  IMAD.SHL.U32 R33, R33, 0x4, RZ ;  /* 0x0000000421217824 */ /* 0x000fc600078e00ff */
[----:B------:R-:W-:Y:S02]  /*08b0*/  LOP3.LUT R22, R22, 0x3c, RZ, 0xc0, !PT ;  /* 0x0000003c16167812 */ /* 0x000fe400078ec0ff */
[----:B------:R-:W-:-:S03]  /*08c0*/  LOP3.LUT R33, R33, 0x3fc, RZ, 0xc0, !PT ;  /* 0x000003fc21217812 */ /* 0x000fc600078ec0ff */
[----:B------:R-:W-:Y:S01]  /*08d0*/  VIADD R22, R22, UR4 ;  /* 0x0000000416167c36 */ /* 0x000fe20008000000 */
[----:B-1----:R-:W-:Y:S02]  /*08e0*/  LOP3.LUT R31, R24, 0x3c, R25, 0xf8, !PT ;  /* 0x0000003c181f7812 */ /* 0x002fe400078ef819 */
[C---:B------:R-:W-:Y:S01]  /*08f0*/  LOP3.LUT R24, R33.reuse, 0x400, RZ, 0xfc, !PT ;  /* 0x0000040021187812 */ /* 0x040fe200078efcff */
[----:B------:R-:W-:Y:S01]  /*0900*/  IMAD R36, R33, 0x4, R22 ;  /* 0x0000000421247824 */ /* 0x000fe200078e0216 */
[----:B------:R-:W-:Y:S02]  /*0910*/  BAR.SYNC.DEFER_BLOCKING 0x0 ;  /* 0x0000000000007b1d */ /* 0x000fe40000010000 */
[----:B------:R-:W-:-:S04]  /*0920*/  SHF.R.U32.HI R25, RZ, 0x4, R24 ;  /* 0x00000004ff197819 */ /* 0x000fc80000011618 */
[----:B------:R-:W-:Y:S02]  /*0930*/  LOP3.LUT R25, R25, 0x7c, RZ, 0xc0, !PT ;  /* 0x0000007c19197812 */ /* 0x000fe400078ec0ff */
[----:B------:R-:W-:-:S03]  /*0940*/  LOP3.LUT R24, R30, R29, RZ, 0xfc, !PT ;  /* 0x0000001d1e187212 */ /* 0x000fc600078efcff */
[----:B--2---:R-:W-:Y:S01]  /*0950*/  VIADD R26, R25, UR4 ;  /* 0x00000004191a7c36 */ /* 0x004fe20008000000 */
[----:B------:R-:W-:Y:S04]  /*0960*/  LDS R20, [R36] ;  /* 0x0000000024147984 */ /* 0x000fe80000000800 */
[----:B------:R-:W-:Y:S04]  /*0970*/  LDS R21, [R36+0x4] ;  /* 0x0000040024157984 */ /* 0x000fe80000000800 */
[----:B------:R-:W-:Y:S04]  /*0980*/  LDS R22, [R36+0x8] ;  /* 0x0000080024167984 */ /* 0x000fe80000000800 */
[----:B------:R0:W1:Y:S01]  /*0990*/  LDS R23, [R36+0xc] ;  /* 0x00000c0024177984 */ /* 0x0000620000000800 */
[----:B------:R-:W-:Y:S01]  /*09a0*/  ISETP.GE.AND P0, PT, R31, 0x90, PT ;  /* 0x000000901f00780c */ /* 0x000fe20003f06270 */
[----:B------:R-:W-:-:S02]  /*09b0*/  IMAD R27, R33, 0x4, R26 ;  /* 0x00000004211b7824 */ /* 0x000fc400078e021a */
[C---:B------:R-:W-:Y:S01]  /*09c0*/  IMAD R37, R24.reuse, 0x90, R31 ;  /* 0x0000009018257824 */ /* 0x040fe200078e021f */
[----:B------:R-:W-:Y:S02]  /*09d0*/  ISETP.LT.AND P5, PT, R24, 0x200, !P0 ;  /* 0x000002001800780c */ /* 0x000fe400047a1270 */
[----:B------:R-:W-:Y:S04]  /*09e0*/  LDS R24, [R27+0x1000] ;  /* 0x001000001b187984 */ /* 0x000fe80000000800 */
[----:B------:R-:W-:Y:S04]  /*09f0*/  LDS R25, [R27+0x1004] ;  /* 0x001004001b197984 */ /* 0x000fe80000000800 */
[----:B------:R-:W-:Y:S04]  /*0a00*/  LDS R26, [R27+0x1008] ;  /* 0x001008001b1a7984 */ /* 0x000fe80000000800 */
[----:B------:R-:W2:Y:S01]  /*0a10*/  LDS R27, [R27+0x100c] ;  /* 0x00100c001b1b7984 */ /* 0x000ea20000000800 */
[----:B0-----:R-:W-:Y:S01]  /*0a20*/  IMAD.WIDE R36, R37, 0x4, R34 ;  /* 0x0000000425247825 */ /* 0x001fe200078e0222 */
[----:B------:R-:W-:-:S04]  /*0a30*/  LOP3.LUT R32, R33, 0x800, RZ, 0xfc, !PT ;  /* 0x0000080021207812 */ /* 0x000fc800078efcff */
[----:B-1----:R0:W-:Y:S02]  /*0a40*/  @P5 STG.E.128 desc[UR6][R36.64], R20 ;  /* 0x0000001424005986 */ /* 0x0021e4000c101d06 */
[----:B0-----:R-:W-:Y:S02]  /*0a50*/  SHF.R.U32.HI R20, RZ, 0x4, R32 ;  /* 0x00000004ff147819 */ /* 0x001fe40000011620 */
[----:B------:R-:W-:-:S04]  /*0a60*/  LOP3.LUT R32, R30, 0x10, R29, 0xfe, !PT ;  /* 0x000000101e207812 */ /* 0x000fc800078efe1d */
[C---:B------:R-:W-:Y:S01]  /*0a70*/  ISETP.LT.AND P5, PT, R32.reuse, 0x200, !P0 ;  /* 0x000002002000780c */ /* 0x040fe200047a1270 */
[----:B------:R-:W-:Y:S01]  /*0a80*/  IMAD R37, R32, 0x90, R31 ;  /* 0x0000009020257824 */ /* 0x000fe200078e021f */
[----:B------:R-:W-:-:S03]  /*0a90*/  LOP3.LUT R32, R33, 0xc00, RZ, 0xfc, !PT ;  /* 0x00000c0021207812 */ /* 0x000fc600078efcff */
[----:B------:R-:W-:Y:S01]  /*0aa0*/  IMAD.WIDE R36, R37, 0x4, R34 ;  /* 0x0000000425247825 */ /* 0x000fe200078e0222 */
[----:B------:R-:W-:-:S07]  /*0ab0*/  LOP3.LUT R20, R20, 0xbc, RZ, 0xc0, !PT ;  /* 0x000000bc14147812 */ /* 0x000fce00078ec0ff */
[----:B--2---:R0:W-:Y:S01]  /*0ac0*/  @P5 STG.E.128 desc[UR6][R36.64], R24 ;  /* 0x0000001824005986 */ /* 0x0041e2000c101d06 */
[----:B------:R-:W-:-:S04]  /*0ad0*/  VIADD R20, R20, UR4 ;  /* 0x0000000414147c36 */ /* 0x000fc80008000000 */
[----:B------:R-:W-:-:S05]  /*0ae0*/  IMAD R23, R33, 0x4, R20 ;  /* 0x0000000421177824 */ /* 0x000fca00078e0214 */
[----:B------:R-:W-:Y:S04]  /*0af0*/  LDS R20, [R23+0x2000] ;  /* 0x0020000017147984 */ /* 0x000fe80000000800 */
[----:B------:R-:W-:Y:S01]  /*0b00*/  LDS R21, [R23+0x2004] ;  /* 0x0020040017157984 */ /* 0x000fe20000000800 */
[----:B0-----:R-:W-:-:S03]  /*0b10*/  SHF.R.U32.HI R24, RZ, 0x4, R32 ;  /* 0x00000004ff187819 */ /* 0x001fc60000011620 */
[----:B------:R-:W-:Y:S01]  /*0b20*/  LDS R22, [R23+0x2008] ;  /* 0x0020080017167984 */ /* 0x000fe20000000800 */
[----:B------:R-:W-:-:S03]  /*0b30*/  LOP3.LUT R24, R24, 0xfc, RZ, 0xc0, !PT ;  /* 0x000000fc18187812 */ /* 0x000fc600078ec0ff */
[----:B------:R-:W0:Y:S02]  /*0b40*/  LDS R23, [R23+0x200c] ;  /* 0x00200c0017177984 */ /* 0x000e240000000800 */
[----:B------:R-:W-:-:S04]  /*0b50*/  VIADD R24, R24, UR4 ;  /* 0x0000000418187c36 */ /* 0x000fc80008000000 */
[----:B------:R-:W-:-:S05]  /*0b60*/  IMAD R27, R33, 0x4, R24 ;  /* 0x00000004211b7824 */ /* 0x000fca00078e0218 */
[----:B------:R-:W-:Y:S04]  /*0b70*/  LDS R24, [R27+0x3000] ;  /* 0x003000001b187984 */ /* 0x000fe80000000800 */
[----:B------:R-:W-:Y:S04]  /*0b80*/  LDS R25, [R27+0x3004] ;  /* 0x003004001b197984 */ /* 0x000fe80000000800 */
[----:B------:R-:W-:Y:S04]  /*0b90*/  LDS R26, [R27+0x3008] ;  /* 0x003008001b1a7984 */ /* 0x000fe80000000800 */
[----:B------:R-:W1:Y:S01]  /*0ba0*/  LDS R27, [R27+0x300c] ;  /* 0x00300c001b1b7984 */ /* 0x000e620000000800 */
[----:B------:R-:W-:-:S04]  /*0bb0*/  LOP3.LUT R32, R30, 0x20, R29, 0xfe, !PT ;  /* 0x000000201e207812 */ /* 0x000fc800078efe1d */
[C---:B------:R-:W-:Y:S01]  /*0bc0*/  ISETP.LT.AND P5, PT, R32.reuse, 0x200, !P0 ;  /* 0x000002002000780c */ /* 0x040fe200047a1270 */
[----:B------:R-:W-:Y:S02]  /*0bd0*/  IMAD R37, R32, 0x90, R31 ;  /* 0x0000009020257824 */ /* 0x000fe400078e021f */
[----:B------:R-:W2:Y:S01]  /*0be0*/  LDC.64 R32, c[0x0][0x228] ;  /* 0x00008a00ff207b82 */ /* 0x000ea20000000a00 */
[----:B------:R-:W-:-:S04]  /*0bf0*/  LOP3.LUT R30, R30, 0x30, R29, 0xfe, !PT ;  /* 0x000000301e1e7812 */ /* 0x000fc800078efe1d */
[----:B------:R-:W-:Y:S01]  /*0c00*/  ISETP.LT.AND P0, PT, R30, 0x200, !P0 ;  /* 0x000002001e00780c */ /* 0x000fe20004701270 */
[----:B------:R-:W-:-:S04]  /*0c10*/  IMAD.WIDE R36, R37, 0x4, R34 ;  /* 0x0000000425247825 */ /* 0x000fc800078e0222 */
[----:B------:R-:W-:Y:S01]  /*0c20*/  IMAD R31, R30, 0x90, R31 ;  /* 0x000000901e1f7824 */ /* 0x000fe200078e021f */
[----:B0-----:R0:W-:Y:S03]  /*0c30*/  @P5 STG.E.128 desc[UR6][R36.64], R20 ;  /* 0x0000001424005986 */ /* 0x0011e6000c101d06 */
[----:B------:R-:W-:-:S04]  /*0c40*/  IMAD.WIDE R34, R31, 0x4, R34 ;  /* 0x000000041f227825 */ /* 0x000fc800078e0222 */
[----:B--2---:R-:W-:-:S04]  /*0c50*/  IMAD.WIDE R28, R28, 0x4, R32 ;  /* 0x000000041c1c7825 */ /* 0x004fc800078e0220 */
[----:B0-----:R-:W-:-:S04]  /*0c60*/  IMAD.WIDE R20, R0, 0x4, R32 ;  /* 0x0000000400147825 */ /* 0x001fc800078e0220 */
[--C-:B------:R-:W-:Y:S01]  /*0c70*/  IMAD.WIDE R22, R2, 0x4, R32.reuse ;  /* 0x0000000402167825 */ /* 0x100fe200078e0220 */
[----:B-1----:R0:W-:Y:S04]  /*0c80*/  @P0 STG.E.128 desc[UR6][R34.64], R24 ;  /* 0x0000001822000986 */ /* 0x0021e8000c101d06 */
[----:B------:R0:W-:Y:S04]  /*0c90*/  @P4 STG.E.128 desc[UR6][R28.64], R8 ;  /* 0x000000081c004986 */ /* 0x0001e8000c101d06 */
[----:B------:R0:W-:Y:S01]  /*0ca0*/  @P3 STG.E.128 desc[UR6][R20.64], R16 ;  /* 0x0000001014003986 */ /* 0x0001e2000c101d06 */
[----:B------:R-:W-:-:S03]  /*0cb0*/  IMAD.WIDE R32, R3, 0x4, R32 ;  /* 0x0000000403207825 */ /* 0x000fc600078e0220 */
[----:B------:R0:W-:Y:S02]  /*0cc0*/  @P2 STG.E.128 desc[UR6][R22.64], R12 ;  /* 0x0000000c16002986 */ /* 0x0001e4000c101d06 */
[----:B0-----:R-:W-:Y:S05]  /*0cd0*/  @!P1 EXIT ;  /* 0x000000000000994d */ /* 0x001fea0003800000 */
[----:B------:R-:W-:Y:S01]  /*0ce0*/  STG.E.128 desc[UR6][R32.64], R4 ;  /* 0x0000000420007986 */ /* 0x000fe2000c101d06 */
[----:B------:R-:W-:Y:S05]  /*0cf0*/  EXIT ;  /* 0x000000000000794d */ /* 0x000fea0003800000 */
.L_x_0:
[----:B------:R-:W-:-:S00]  /*0d00*/  BRA `(.L_x_0) ;  /* 0xfffffffc00fc7947 */ /* 0x000fc0000383ffff */
[----:B------:R-:W-:-:S00]  /*0d10*/  NOP ;  /* 0x0000000000007918 */ /* 0x000fc00000000000 */
        /* <DEDUP_REMOVED lines=14> */
.L_x_1:


//--------------------- .nv.shared.triton_poi_fused_convolution_relu_9 --------------------------
	.section	.nv.shared.triton_poi_fused_convolution_relu_9,"aw",@nobits
	.sectionflags	@""
	.align	16
	.zero		1024


//--------------------- .nv.constant0.triton_poi_fused_convolution_relu_9 --------------------------
	.section	.nv.constant0.triton_poi_fused_convolution_relu_9,"a",@progbits
	.sectionflags	@""
	.align	4
.nv.constant0.triton_poi_fused_convolution_relu_9:
	.zero		568
